//
// Generated by NVIDIA NVVM Compiler
//
// Compiler Build ID: CL-36424714
// Cuda compilation tools, release 13.0, V13.0.88
// Based on NVVM 20.0.0
//

.version 9.0
.target sm_100
.address_size 64

	// .globl	_Z18bit_reverse_kernelP6float2mi
.const .align 4 .f32 d_PI;

.visible .entry _Z18bit_reverse_kernelP6float2mi(
	.param .u64 .ptr .align 1 _Z18bit_reverse_kernelP6float2mi_param_0,
	.param .u64 _Z18bit_reverse_kernelP6float2mi_param_1,
	.param .u32 _Z18bit_reverse_kernelP6float2mi_param_2
)
{
	.reg .pred 	%p<4>;
	.reg .b32 	%r<11>;
	.reg .b32 	%f<5>;
	.reg .b64 	%rd<14>;

	ld.param.u64 	%rd5, [_Z18bit_reverse_kernelP6float2mi_param_0];
	ld.param.u64 	%rd6, [_Z18bit_reverse_kernelP6float2mi_param_1];
	ld.param.u32 	%r1, [_Z18bit_reverse_kernelP6float2mi_param_2];
	mov.u32 	%r2, %ctaid.x;
	mov.u32 	%r3, %ntid.x;
	mov.u32 	%r4, %tid.x;
	mad.lo.s32 	%r5, %r2, %r3, %r4;
	cvt.u64.u32 	%rd1, %r5;
	setp.le.u64 	%p1, %rd6, %rd1;
	@%p1 bra 	$L__BB0_6;
	setp.gt.s32 	%p2, %r1, 32;
	@%p2 bra 	$L__BB0_3;
	cvt.u32.u64 	%r7, %rd1;
	brev.b32 	%r8, %r7;
	sub.s32 	%r9, 32, %r1;
	shr.u32 	%r10, %r8, %r9;
	cvt.u64.u32 	%rd13, %r10;
	bra.uni 	$L__BB0_4;
$L__BB0_3:
	brev.b64 	%rd7, %rd1;
	sub.s32 	%r6, 64, %r1;
	shr.u64 	%rd13, %rd7, %r6;
$L__BB0_4:
	setp.le.u64 	%p3, %rd13, %rd1;
	@%p3 bra 	$L__BB0_6;
	cvta.to.global.u64 	%rd8, %rd5;
	shl.b64 	%rd9, %rd1, 3;
	add.s64 	%rd10, %rd8, %rd9;
	ld.global.v2.f32 	{%f1, %f2}, [%rd10];
	shl.b64 	%rd11, %rd13, 3;
	add.s64 	%rd12, %rd8, %rd11;
	ld.global.v2.f32 	{%f3, %f4}, [%rd12];
	st.global.v2.f32 	[%rd10], {%f3, %f4};
	st.global.v2.f32 	[%rd12], {%f1, %f2};
$L__BB0_6:
	ret;

}
	// .globl	_Z16butterfly_kernelP6float2mm
.visible .entry _Z16butterfly_kernelP6float2mm(
	.param .u64 .ptr .align 1 _Z16butterfly_kernelP6float2mm_param_0,
	.param .u64 _Z16butterfly_kernelP6float2mm_param_1,
	.param .u64 _Z16butterfly_kernelP6float2mm_param_2
)
{
	.reg .pred 	%p<8>;
	.reg .b32 	%r<15>;
	.reg .b32 	%f<45>;
	.reg .b64 	%rd<23>;

	ld.param.u64 	%rd10, [_Z16butterfly_kernelP6float2mm_param_0];
	ld.param.u64 	%rd11, [_Z16butterfly_kernelP6float2mm_param_1];
	ld.param.u64 	%rd12, [_Z16butterfly_kernelP6float2mm_param_2];
	mov.u32 	%r1, %ctaid.x;
	mov.u32 	%r2, %ntid.x;
	mov.u32 	%r3, %tid.x;
	mad.lo.s32 	%r4, %r1, %r2, %r3;
	cvt.u64.u32 	%rd1, %r4;
	shr.u64 	%rd2, %rd12, 1;
	and.b64  	%rd13, %rd2, 9223372032559808512;
	setp.ne.s64 	%p1, %rd13, 0;
	@%p1 bra 	$L__BB1_2;
	cvt.u32.u64 	%r5, %rd2;
	cvt.u32.u64 	%r6, %rd1;
	div.u32 	%r7, %r6, %r5;
	mul.lo.s32 	%r8, %r7, %r5;
	sub.s32 	%r9, %r6, %r8;
	cvt.u64.u32 	%rd21, %r7;
	cvt.u64.u32 	%rd22, %r9;
	bra.uni 	$L__BB1_3;
$L__BB1_2:
	div.u64 	%rd21, %rd1, %rd2;
	mul.lo.s64 	%rd14, %rd21, %rd2;
	sub.s64 	%rd22, %rd1, %rd14;
$L__BB1_3:
	mad.lo.s64 	%rd9, %rd21, %rd12, %rd22;
	add.s64 	%rd15, %rd9, %rd2;
	setp.ge.u64 	%p2, %rd15, %rd11;
	@%p2 bra 	$L__BB1_5;
	cvta.to.global.u64 	%rd16, %rd10;
	cvt.rn.f32.u64 	%f1, %rd22;
	add.f32 	%f2, %f1, %f1;
	cvt.rn.f32.u64 	%f3, %rd12;
	div.rn.f32 	%f4, %f2, %f3;
	add.f32 	%f5, %f4, %f4;
	cvt.rni.f32.f32 	%f6, %f5;
	cvt.rzi.s32.f32 	%r10, %f6;
	fma.rn.f32 	%f7, %f6, 0fBF000000, %f4;
	mul.rn.f32 	%f8, %f7, %f7;
	fma.rn.f32 	%f9, %f8, 0fBF17ACC9, 0f40233590;
	fma.rn.f32 	%f10, %f8, 0f3E684E12, 0fBFAAD2E0;
	fma.rn.f32 	%f11, %f9, %f8, 0fC0A55DF6;
	fma.rn.f32 	%f12, %f10, %f8, 0f4081E0CF;
	fma.rn.f32 	%f13, %f8, %f7, 0f00000000;
	fma.rn.f32 	%f14, %f12, %f8, 0fC09DE9E6;
	fma.rn.f32 	%f15, %f11, %f13, 0f00000000;
	fma.rn.f32 	%f16, %f14, %f8, 0f3F800000;
	fma.rn.f32 	%f17, %f7, 0f40490FDB, %f15;
	and.b32  	%r11, %r10, 1;
	setp.eq.b32 	%p3, %r11, 1;
	selp.f32 	%f18, %f16, %f17, %p3;
	selp.f32 	%f19, %f17, %f16, %p3;
	and.b32  	%r12, %r10, 2;
	setp.eq.s32 	%p4, %r12, 0;
	neg.f32 	%f20, %f18;
	selp.f32 	%f21, %f18, %f20, %p4;
	add.s32 	%r13, %r10, 1;
	and.b32  	%r14, %r13, 2;
	setp.eq.s32 	%p5, %r14, 0;
	mov.f32 	%f22, 0f00000000;
	sub.f32 	%f23, %f22, %f19;
	selp.f32 	%f24, %f19, %f23, %p5;
	cvt.rzi.f32.f32 	%f25, %f4;
	setp.eq.f32 	%p6, %f4, %f25;
	mul.rn.f32 	%f26, %f4, %f22;
	selp.f32 	%f27, %f26, %f21, %p6;
	abs.f32 	%f28, %f4;
	setp.gt.f32 	%p7, %f28, 0f4B800000;
	mov.f32 	%f29, 0f3F800000;
	add.rn.f32 	%f30, %f27, %f29;
	selp.f32 	%f31, %f30, %f24, %p7;
	shl.b64 	%rd17, %rd9, 3;
	add.s64 	%rd18, %rd16, %rd17;
	ld.global.v2.f32 	{%f32, %f33}, [%rd18];
	shl.b64 	%rd19, %rd2, 3;
	add.s64 	%rd20, %rd18, %rd19;
	ld.global.v2.f32 	{%f34, %f35}, [%rd20];
	mul.f32 	%f36, %f27, %f35;
	fma.rn.f32 	%f37, %f31, %f34, %f36;
	mul.f32 	%f38, %f31, %f35;
	mul.f32 	%f39, %f27, %f34;
	sub.f32 	%f40, %f38, %f39;
	add.f32 	%f41, %f32, %f37;
	add.f32 	%f42, %f33, %f40;
	st.global.v2.f32 	[%rd18], {%f41, %f42};
	sub.f32 	%f43, %f32, %f37;
	sub.f32 	%f44, %f33, %f40;
	st.global.v2.f32 	[%rd20], {%f43, %f44};
$L__BB1_5:
	ret;

}


// ===== COMPILED SASS (sm_100) =====

	.target	sm_100

	.elftype	@"ET_EXEC"


//--------------------- .note.nv.tkinfo           --------------------------
	.section	.note.nv.tkinfo,"",@"SHT_NOTE"
	.sectionflags	@"SHF_NOTE_NV_TKINFO"
	.tkinfo
        /*0018*/ 	.word	0x00000002
        /*0030*/ 	.string	""
        /*0030*/ 	.string	"ptxas"
        /*0030*/ 	.string	"Cuda compilation tools, release 13.0, V13.0.88"
        /*0030*/ 	.string	"Build cuda_13.0.r13.0/compiler.36424714_0"
        /*0030*/ 	.string	"-arch sm_100 -m 64 "



//--------------------- .note.nv.cuinfo           --------------------------
	.section	.note.nv.cuinfo,"",@"SHT_NOTE"
	.sectionflags	@"SHF_NOTE_NV_CUINFO"
        /*0018*/ 	.short	0x0002
        /*001a*/ 	.short	0x0064
        /*001c*/ 	.short	0x0082
	.zero		2


//--------------------- .nv.info                  --------------------------
	.section	.nv.info,"",@"SHT_CUDA_INFO"
	.align	4


	//----- nvinfo : EIATTR_REGCOUNT
	.align		4
        /*0000*/ 	.byte	0x04, 0x2f
        /*0002*/ 	.short	(.L_2 - .L_1)
	.align		4
.L_1:
        /*0004*/ 	.word	index@(_Z18bit_reverse_kernelP6float2mi)
        /*0008*/ 	.word	0x0000000c


	//----- nvinfo : EIATTR_FRAME_SIZE
	.align		4
.L_2:
        /*000c*/ 	.byte	0x04, 0x11
        /*000e*/ 	.short	(.L_4 - .L_3)
	.align		4
.L_3:
        /*0010*/ 	.word	index@(_Z18bit_reverse_kernelP6float2mi)
        /*0014*/ 	.word	0x00000000


	//----- nvinfo : EIATTR_REGCOUNT
	.align		4
.L_4:
        /*0018*/ 	.byte	0x04, 0x2f
        /*001a*/ 	.short	(.L_6 - .L_5)
	.align		4
.L_5:
        /*001c*/ 	.word	index@(_Z16butterfly_kernelP6float2mm)
        /*0020*/ 	.word	0x00000014


	//----- nvinfo : EIATTR_FRAME_SIZE
	.align		4
.L_6:
        /*0024*/ 	.byte	0x04, 0x11
        /*0026*/ 	.short	(.L_8 - .L_7)
	.align		4
.L_7:
        /*0028*/ 	.word	index@($__internal_1_$__cuda_sm3x_div_rn_noftz_f32_slowpath)
        /*002c*/ 	.word	0x00000000


	//----- nvinfo : EIATTR_FRAME_SIZE
	.align		4
.L_8:
        /*0030*/ 	.byte	0x04, 0x11
        /*0032*/ 	.short	(.L_10 - .L_9)
	.align		4
.L_9:
        /*0034*/ 	.word	index@($__internal_0_$__cuda_sm20_div_u64)
        /*0038*/ 	.word	0x00000000


	//----- nvinfo : EIATTR_FRAME_SIZE
	.align		4
.L_10:
        /*003c*/ 	.byte	0x04, 0x11
        /*003e*/ 	.short	(.L_12 - .L_11)
	.align		4
.L_11:
        /*0040*/ 	.word	index@(_Z16butterfly_kernelP6float2mm)
        /*0044*/ 	.word	0x00000000


	//----- nvinfo : EIATTR_MIN_STACK_SIZE
	.align		4
.L_12:
        /*0048*/ 	.byte	0x04, 0x12
        /*004a*/ 	.short	(.L_14 - .L_13)
	.align		4
.L_13:
        /*004c*/ 	.word	index@(_Z16butterfly_kernelP6float2mm)
        /*0050*/ 	.word	0x00000000


	//----- nvinfo : EIATTR_MIN_STACK_SIZE
	.align		4
.L_14:
        /*0054*/ 	.byte	0x04, 0x12
        /*0056*/ 	.short	(.L_16 - .L_15)
	.align		4
.L_15:
        /*0058*/ 	.word	index@(_Z18bit_reverse_kernelP6float2mi)
        /*005c*/ 	.word	0x00000000
.L_16:


//--------------------- .nv.compat                --------------------------
	.section	.nv.compat,"",@"SHT_CUDA_COMPAT_INFO"
	.align	4
        /*0000*/ 	.byte	0x02, 0x09, 0x00, 0x00, 0x02, 0x02, 0x01, 0x00, 0x02, 0x05, 0x05, 0x00, 0x03, 0x07, 0x01, 0x01
        /*0010*/ 	.byte	0x02, 0x03, 0x00, 0x00, 0x02, 0x06, 0x01, 0x00, 0x04, 0x0b, 0x08, 0x00, 0x01, 0x00, 0x00, 0x00
        /*0020*/ 	.byte	0x00, 0x00, 0x00, 0x00


//--------------------- .nv.info._Z16butterfly_kernelP6float2mm --------------------------
	.section	.nv.info._Z16butterfly_kernelP6float2mm,"",@"SHT_CUDA_INFO"
	.sectionflags	@""
	.align	4


	//----- nvinfo : EIATTR_CUDA_API_VERSION
	.align		4
        /*0000*/ 	.byte	0x04, 0x37
        /*0002*/ 	.short	(.L_18 - .L_17)
.L_17:
        /*0004*/ 	.word	0x00000082


	//----- nvinfo : EIATTR_KPARAM_INFO
	.align		4
.L_18:
        /*0008*/ 	.byte	0x04, 0x17
        /*000a*/ 	.short	(.L_20 - .L_19)
.L_19:
        /*000c*/ 	.word	0x00000000
        /*0010*/ 	.short	0x0002
        /*0012*/ 	.short	0x0010
        /*0014*/ 	.byte	0x00, 0xf0, 0x21, 0x00


	//----- nvinfo : EIATTR_KPARAM_INFO
	.align		4
.L_20:
        /*0018*/ 	.byte	0x04, 0x17
        /*001a*/ 	.short	(.L_22 - .L_21)
.L_21:
        /*001c*/ 	.word	0x00000000
        /*0020*/ 	.short	0x0001
        /*0022*/ 	.short	0x0008
        /*0024*/ 	.byte	0x00, 0xf0, 0x21, 0x00


	//----- nvinfo : EIATTR_KPARAM_INFO
	.align		4
.L_22:
        /*0028*/ 	.byte	0x04, 0x17
        /*002a*/ 	.short	(.L_24 - .L_23)
.L_23:
        /*002c*/ 	.word	0x00000000
        /*0030*/ 	.short	0x0000
        /*0032*/ 	.short	0x0000
        /*0034*/ 	.byte	0x00, 0xf5, 0x21, 0x00


	//----- nvinfo : EIATTR_SPARSE_MMA_MASK
	.align		4
.L_24:
        /*0038*/ 	.byte	0x03, 0x50
        /*003a*/ 	.short	0x0000


	//----- nvinfo : EIATTR_MAXREG_COUNT
	.align		4
        /*003c*/ 	.byte	0x03, 0x1b
        /*003e*/ 	.short	0x00ff


	//----- nvinfo : EIATTR_MERCURY_ISA_VERSION
	.align		4
        /*0040*/ 	.byte	0x03, 0x5f
        /*0042*/ 	.short	0x0101


	//----- nvinfo : EIATTR_VRC_CTA_INIT_COUNT
	.align		4
        /*0044*/ 	.byte	0x02, 0x4a
	.zero		1
	.zero		1


	//----- nvinfo : EIATTR_EXIT_INSTR_OFFSETS
	.align		4
        /*0048*/ 	.byte	0x04, 0x1c
        /*004a*/ 	.short	(.L_26 - .L_25)


	//   ....[0]....
.L_25:
        /*004c*/ 	.word	0x000003a0


	//   ....[1]....
        /*0050*/ 	.word	0x000007c0


	//----- nvinfo : EIATTR_CRS_STACK_SIZE
	.align		4
.L_26:
        /*0054*/ 	.byte	0x04, 0x1e
        /*0056*/ 	.short	(.L_28 - .L_27)
.L_27:
        /*0058*/ 	.word	0x00000000


	//----- nvinfo : EIATTR_CBANK_PARAM_SIZE
	.align		4
.L_28:
        /*005c*/ 	.byte	0x03, 0x19
        /*005e*/ 	.short	0x0018


	//----- nvinfo : EIATTR_PARAM_CBANK
	.align		4
        /*0060*/ 	.byte	0x04, 0x0a
        /*0062*/ 	.short	(.L_30 - .L_29)
	.align		4
.L_29:
        /*0064*/ 	.word	index@(.nv.constant0._Z16butterfly_kernelP6float2mm)
        /*0068*/ 	.short	0x0380
        /*006a*/ 	.short	0x0018


	//----- nvinfo : EIATTR_SW_WAR
	.align		4
.L_30:
        /*006c*/ 	.byte	0x04, 0x36
        /*006e*/ 	.short	(.L_32 - .L_31)
.L_31:
        /*0070*/ 	.word	0x00000008
.L_32:


//--------------------- .nv.info._Z18bit_reverse_kernelP6float2mi --------------------------
	.section	.nv.info._Z18bit_reverse_kernelP6float2mi,"",@"SHT_CUDA_INFO"
	.sectionflags	@""
	.align	4


	//----- nvinfo : EIATTR_CUDA_API_VERSION
	.align		4
        /*0000*/ 	.byte	0x04, 0x37
        /*0002*/ 	.short	(.L_34 - .L_33)
.L_33:
        /*0004*/ 	.word	0x00000082


	//----- nvinfo : EIATTR_KPARAM_INFO
	.align		4
.L_34:
        /*0008*/ 	.byte	0x04, 0x17
        /*000a*/ 	.short	(.L_36 - .L_35)
.L_35:
        /*000c*/ 	.word	0x00000000
        /*0010*/ 	.short	0x0002
        /*0012*/ 	.short	0x0010
        /*0014*/ 	.byte	0x00, 0xf0, 0x11, 0x00


	//----- nvinfo : EIATTR_KPARAM_INFO
	.align		4
.L_36:
        /*0018*/ 	.byte	0x04, 0x17
        /*001a*/ 	.short	(.L_38 - .L_37)
.L_37:
        /*001c*/ 	.word	0x00000000
        /*0020*/ 	.short	0x0001
        /*0022*/ 	.short	0x0008
        /*0024*/ 	.byte	0x00, 0xf0, 0x21, 0x00


	//----- nvinfo : EIATTR_KPARAM_INFO
	.align		4
.L_38:
        /*0028*/ 	.byte	0x04, 0x17
        /*002a*/ 	.short	(.L_40 - .L_39)
.L_39:
        /*002c*/ 	.word	0x00000000
        /*0030*/ 	.short	0x0000
        /*0032*/ 	.short	0x0000
        /*0034*/ 	.byte	0x00, 0xf5, 0x21, 0x00


	//----- nvinfo : EIATTR_SPARSE_MMA_MASK
	.align		4
.L_40:
        /*0038*/ 	.byte	0x03, 0x50
        /*003a*/ 	.short	0x0000


	//----- nvinfo : EIATTR_MAXREG_COUNT
	.align		4
        /*003c*/ 	.byte	0x03, 0x1b
        /*003e*/ 	.short	0x00ff


	//----- nvinfo : EIATTR_MERCURY_ISA_VERSION
	.align		4
        /*0040*/ 	.byte	0x03, 0x5f
        /*0042*/ 	.short	0x0101


	//----- nvinfo : EIATTR_VRC_CTA_INIT_COUNT
	.align		4
        /*0044*/ 	.byte	0x02, 0x4a
	.zero		1
	.zero		1


	//----- nvinfo : EIATTR_EXIT_INSTR_OFFSETS
	.align		4
        /*0048*/ 	.byte	0x04, 0x1c
        /*004a*/ 	.short	(.L_42 - .L_41)


	//   ....[0]....
.L_41:
        /*004c*/ 	.word	0x00000080


	//   ....[1]....
        /*0050*/ 	.word	0x00000140


	//   ....[2]....
        /*0054*/ 	.word	0x000001f0


	//----- nvinfo : EIATTR_CBANK_PARAM_SIZE
	.align		4
.L_42:
        /*0058*/ 	.byte	0x03, 0x19
        /*005a*/ 	.short	0x0014


	//----- nvinfo : EIATTR_PARAM_CBANK
	.align		4
        /*005c*/ 	.byte	0x04, 0x0a
        /*005e*/ 	.short	(.L_44 - .L_43)
	.align		4
.L_43:
        /*0060*/ 	.word	index@(.nv.constant0._Z18bit_reverse_kernelP6float2mi)
        /*0064*/ 	.short	0x0380
        /*0066*/ 	.short	0x0014


	//----- nvinfo : EIATTR_SW_WAR
	.align		4
.L_44:
        /*0068*/ 	.byte	0x04, 0x36
        /*006a*/ 	.short	(.L_46 - .L_45)
.L_45:
        /*006c*/ 	.word	0x00000008
.L_46:


//--------------------- .nv.callgraph             --------------------------
	.section	.nv.callgraph,"",@"SHT_CUDA_CALLGRAPH"
	.align	4
	.sectionentsize	8
	.align		4
        /*0000*/ 	.word	0x00000000
	.align		4
        /*0004*/ 	.word	0xffffffff
	.align		4
        /*0008*/ 	.word	0x00000000
	.align		4
        /*000c*/ 	.word	0xfffffffe
	.align		4
        /*0010*/ 	.word	0x00000000
	.align		4
        /*0014*/ 	.word	0xfffffffd
	.align		4
        /*0018*/ 	.word	0x00000000
	.align		4
        /*001c*/ 	.word	0xfffffffc


//--------------------- .nv.constant3             --------------------------
	.section	.nv.constant3,"a",@progbits
	.align	4
.nv.constant3:
	.type		d_PI,@object
	.size		d_PI,(.L_0 - d_PI)
d_PI:
	.zero		4
.L_0:


//--------------------- .text._Z16butterfly_kernelP6float2mm --------------------------
	.section	.text._Z16butterfly_kernelP6float2mm,"ax",@progbits
	.align	128
        .global         _Z16butterfly_kernelP6float2mm
        .type           _Z16butterfly_kernelP6float2mm,@function
        .size           _Z16butterfly_kernelP6float2mm,(.L_x_18 - _Z16butterfly_kernelP6float2mm)
        .other          _Z16butterfly_kernelP6float2mm,@"STO_CUDA_ENTRY STV_DEFAULT"
_Z16butterfly_kernelP6float2mm:
.text._Z16butterfly_kernelP6float2mm:
[----:B------:R-:W-:Y:S08]  /*0000*/  LDC R1, c[0x0][0x37c] ;  /* 0x0000df00ff017b82 */ /* 0x000ff00000000800 */
[----:B------:R-:W0:Y:S01]  /*0010*/  LDC.64 R4, c[0x0][0x390] ;  /* 0x0000e400ff047b82 */ /* 0x000e220000000a00 */
[----:B------:R-:W1:Y:S07]  /*0020*/  S2R R3, SR_TID.X ;  /* 0x0000000000037919 */ /* 0x000e6e0000002100 */
[----:B------:R-:W1:Y:S08]  /*0030*/  S2UR UR4, SR_CTAID.X ;  /* 0x00000000000479c3 */ /* 0x000e700000002500 */
[----:B------:R-:W1:Y:S01]  /*0040*/  LDC R2, c[0x0][0x360] ;  /* 0x0000d800ff027b82 */ /* 0x000e620000000800 */
[----:B0-----:R-:W-:-:S02]  /*0050*/  SHF.R.U32.HI R7, RZ, 0x1, R5 ;  /* 0x00000001ff077819 */ /* 0x001fc40000011605 */
[----:B------:R-:W-:Y:S02]  /*0060*/  SHF.R.U64 R6, R4, 0x1, R5 ;  /* 0x0000000104067819 */ /* 0x000fe40000001205 */
[----:B------:R-:W-:Y:S01]  /*0070*/  LOP3.LUT P0, RZ, R7, 0x7fffffff, RZ, 0xc0, !PT ;  /* 0x7fffffff07ff7812 */ /* 0x000fe2000780c0ff */
[----:B-1----:R-:W-:-:S12]  /*0080*/  IMAD R2, R2, UR4, R3 ;  /* 0x0000000402027c24 */ /* 0x002fd8000f8e0203 */
[----:B------:R-:W-:Y:S05]  /*0090*/  @P0 BRA `(.L_x_0) ;  /* 0x0000000000600947 */ /* 0x000fea0003800000 */
[----:B------:R-:W0:Y:S01]  /*00a0*/  I2F.U32.RP R0, R6 ;  /* 0x0000000600007306 */ /* 0x000e220000209000 */
[----:B------:R-:W-:Y:S02]  /*00b0*/  ISETP.NE.U32.AND P2, PT, R6, RZ, PT ;  /* 0x000000ff0600720c */ /* 0x000fe40003f45070 */
[----:B------:R-:W-:-:S05]  /*00c0*/  MOV R11, RZ ;  /* 0x000000ff000b7202 */ /* 0x000fca0000000f00 */
[----:B0-----:R-:W0:Y:S02]  /*00d0*/  MUFU.RCP R0, R0 ;  /* 0x0000000000007308 */ /* 0x001e240000001000 */
[----:B0-----:R-:W-:-:S06]  /*00e0*/  VIADD R4, R0, 0xffffffe ;  /* 0x0ffffffe00047836 */ /* 0x001fcc0000000000 */
[----:B------:R0:W1:Y:S02]  /*00f0*/  F2I.FTZ.U32.TRUNC.NTZ R5, R4 ;  /* 0x0000000400057305 */ /* 0x000064000021f000 */
[----:B0-----:R-:W-:Y:S02]  /*0100*/  HFMA2 R4, -RZ, RZ, 0, 0 ;  /* 0x00000000ff047431 */ /* 0x001fe400000001ff */
[----:B-1----:R-:W-:-:S04]  /*0110*/  IMAD.MOV R3, RZ, RZ, -R5 ;  /* 0x000000ffff037224 */ /* 0x002fc800078e0a05 */
[----:B------:R-:W-:-:S04]  /*0120*/  IMAD R3, R3, R6, RZ ;  /* 0x0000000603037224 */ /* 0x000fc800078e02ff */
[----:B------:R-:W-:-:S06]  /*0130*/  IMAD.HI.U32 R5, R5, R3, R4 ;  /* 0x0000000305057227 */ /* 0x000fcc00078e0004 */
[----:B------:R-:W-:-:S04]  /*0140*/  IMAD.HI.U32 R5, R5, R2, RZ ;  /* 0x0000000205057227 */ /* 0x000fc800078e00ff */
[----:B------:R-:W-:-:S04]  /*0150*/  IMAD.MOV R3, RZ, RZ, -R5 ;  /* 0x000000ffff037224 */ /* 0x000fc800078e0a05 */
[----:B------:R-:W-:-:S05]  /*0160*/  IMAD R3, R6, R3, R2 ;  /* 0x0000000306037224 */ /* 0x000fca00078e0202 */
[----:B------:R-:W-:-:S13]  /*0170*/  ISETP.GE.U32.AND P0, PT, R3, R6, PT ;  /* 0x000000060300720c */ /* 0x000fda0003f06070 */
[----:B------:R-:W-:Y:S01]  /*0180*/  @P0 IMAD.IADD R3, R3, 0x1, -R6 ;  /* 0x0000000103030824 */ /* 0x000fe200078e0a06 */
[----:B------:R-:W-:-:S04]  /*0190*/  @P0 IADD3 R5, PT, PT, R5, 0x1, RZ ;  /* 0x0000000105050810 */ /* 0x000fc80007ffe0ff */
[----:B------:R-:W-:-:S13]  /*01a0*/  ISETP.GE.U32.AND P1, PT, R3, R6, PT ;  /* 0x000000060300720c */ /* 0x000fda0003f26070 */
[----:B------:R-:W-:Y:S01]  /*01b0*/  @P1 VIADD R5, R5, 0x1 ;  /* 0x0000000105051836 */ /* 0x000fe20000000000 */
[----:B------:R-:W-:-:S05]  /*01c0*/  @!P2 LOP3.LUT R5, RZ, R6, RZ, 0x33, !PT ;  /* 0x00000006ff05a212 */ /* 0x000fca00078e33ff */
[----:B------:R-:W-:-:S04]  /*01d0*/  IMAD.MOV R3, RZ, RZ, -R5 ;  /* 0x000000ffff037224 */ /* 0x000fc800078e0a05 */
[----:B------:R-:W-:Y:S02]  /*01e0*/  IMAD R0, R6, R3, R2 ;  /* 0x0000000306007224 */ /* 0x000fe400078e0202 */
[----:B------:R-:W-:Y:S02]  /*01f0*/  IMAD.MOV.U32 R2, RZ, RZ, R5 ;  /* 0x000000ffff027224 */ /* 0x000fe400078e0005 */
[----:B------:R-:W-:Y:S01]  /*0200*/  IMAD.MOV.U32 R3, RZ, RZ, RZ ;  /* 0x000000ffff037224 */ /* 0x000fe200078e00ff */
[----:B------:R-:W-:Y:S06]  /*0210*/  BRA `(.L_x_1) ;  /* 0x0000000000307947 */ /* 0x000fec0003800000 */
.L_x_0:
[----:B------:R-:W-:-:S07]  /*0220*/  MOV R0, 0x240 ;  /* 0x0000024000007802 */ /* 0x000fce0000000f00 */
[----:B------:R-:W-:Y:S05]  /*0230*/  CALL.REL.NOINC `($__internal_0_$__cuda_sm20_div_u64) ;  /* 0x0000000400647944 */ /* 0x000fea0003c00000 */
[----:B------:R-:W-:-:S04]  /*0240*/  IADD3 R11, P0, PT, RZ, -R8, RZ ;  /* 0x80000008ff0b7210 */ /* 0x000fc80007f1e0ff */
[----:B------:R-:W-:-:S05]  /*0250*/  IADD3.X R3, PT, PT, RZ, ~R9, RZ, P0, !PT ;  /* 0x80000009ff037210 */ /* 0x000fca00007fe4ff */
[----:B------:R-:W-:Y:S02]  /*0260*/  IMAD R0, R3, R6, RZ ;  /* 0x0000000603007224 */ /* 0x000fe400078e02ff */
[----:B------:R-:W-:Y:S02]  /*0270*/  IMAD.MOV.U32 R3, RZ, RZ, RZ ;  /* 0x000000ffff037224 */ /* 0x000fe400078e00ff */
[----:B------:R-:W-:-:S04]  /*0280*/  IMAD.WIDE.U32 R2, R6, R11, R2 ;  /* 0x0000000b06027225 */ /* 0x000fc800078e0002 */
[----:B------:R-:W-:Y:S02]  /*0290*/  IMAD R11, R7, R11, R0 ;  /* 0x0000000b070b7224 */ /* 0x000fe400078e0200 */
[----:B------:R-:W-:Y:S02]  /*02a0*/  IMAD.MOV.U32 R0, RZ, RZ, R2 ;  /* 0x000000ffff007224 */ /* 0x000fe400078e0002 */
[----:B------:R-:W-:Y:S01]  /*02b0*/  IMAD.MOV.U32 R2, RZ, RZ, R8 ;  /* 0x000000ffff027224 */ /* 0x000fe200078e0008 */
[----:B------:R-:W-:Y:S01]  /*02c0*/  IADD3 R11, PT, PT, R3, R11, RZ ;  /* 0x0000000b030b7210 */ /* 0x000fe20007ffe0ff */
[----:B------:R-:W-:-:S07]  /*02d0*/  IMAD.MOV.U32 R3, RZ, RZ, R9 ;  /* 0x000000ffff037224 */ /* 0x000fce00078e0009 */
.L_x_1:
[----:B------:R-:W0:Y:S01]  /*02e0*/  LDCU.64 UR6, c[0x0][0x390] ;  /* 0x00007200ff0677ac */ /* 0x000e220008000a00 */
[----:B------:R-:W-:Y:S01]  /*02f0*/  MOV R8, R0 ;  /* 0x0000000000087202 */ /* 0x000fe20000000f00 */
[----:B------:R-:W-:Y:S01]  /*0300*/  IMAD.MOV.U32 R9, RZ, RZ, R11 ;  /* 0x000000ffff097224 */ /* 0x000fe200078e000b */
[----:B------:R-:W1:Y:S01]  /*0310*/  LDCU.64 UR4, c[0x0][0x388] ;  /* 0x00007100ff0477ac */ /* 0x000e620008000a00 */
[----:B0-----:R-:W-:Y:S02]  /*0320*/  IMAD R3, R3, UR6, RZ ;  /* 0x0000000603037c24 */ /* 0x001fe4000f8e02ff */
[----:B------:R-:W-:-:S04]  /*0330*/  IMAD.WIDE.U32 R4, R2, UR6, R8 ;  /* 0x0000000602047c25 */ /* 0x000fc8000f8e0008 */
[----:B------:R-:W-:Y:S01]  /*0340*/  IMAD R3, R2, UR7, R3 ;  /* 0x0000000702037c24 */ /* 0x000fe2000f8e0203 */
[----:B------:R-:W-:-:S03]  /*0350*/  IADD3 R0, P1, PT, R6, R4, RZ ;  /* 0x0000000406007210 */ /* 0x000fc60007f3e0ff */
[----:B------:R-:W-:Y:S01]  /*0360*/  IMAD.IADD R2, R5, 0x1, R3 ;  /* 0x0000000105027824 */ /* 0x000fe200078e0203 */
[----:B-1----:R-:W-:-:S04]  /*0370*/  ISETP.GE.U32.AND P0, PT, R0, UR4, PT ;  /* 0x0000000400007c0c */ /* 0x002fc8000bf06070 */
[----:B------:R-:W-:-:S04]  /*0380*/  IADD3.X R0, PT, PT, R2, R7, RZ, P1, !PT ;  /* 0x0000000702007210 */ /* 0x000fc80000ffe4ff */
[----:B------:R-:W-:-:S13]  /*0390*/  ISETP.GE.U32.AND.EX P0, PT, R0, UR5, PT, P0 ;  /* 0x0000000500007c0c */ /* 0x000fda000bf06100 */
[----:B------:R-:W-:Y:S05]  /*03a0*/  @P0 EXIT ;  /* 0x000000000000094d */ /* 0x000fea0003800000 */
[----:B------:R-:W0:Y:S01]  /*03b0*/  LDCU.64 UR4, c[0x0][0x390] ;  /* 0x00007200ff0477ac */ /* 0x000e220008000a00 */
[----:B------:R-:W1:Y:S01]  /*03c0*/  I2F.U64 R0, R8 ;  /* 0x0000000800007312 */ /* 0x000e620000301000 */
[----:B------:R-:W-:Y:S01]  /*03d0*/  BSSY.RECONVERGENT B0, `(.L_x_2) ;  /* 0x000000f000007945 */ /* 0x000fe20003800200 */
[----:B-1----:R-:W-:-:S06]  /*03e0*/  FADD R0, R0, R0 ;  /* 0x0000000000007221 */ /* 0x002fcc0000000000 */
[----:B0-----:R-:W0:Y:S01]  /*03f0*/  I2F.U64 R11, UR4 ;  /* 0x00000004000b7d12 */ /* 0x001e220008301000 */
[----:B------:R-:W1:Y:S07]  /*0400*/  LDCU.64 UR4, c[0x0][0x358] ;  /* 0x00006b00ff0477ac */ /* 0x000e6e0008000a00 */
[----:B0-----:R-:W0:Y:S08]  /*0410*/  MUFU.RCP R10, R11 ;  /* 0x0000000b000a7308 */ /* 0x001e300000001000 */
[----:B------:R-:W2:Y:S01]  /*0420*/  FCHK P0, R0, R11 ;  /* 0x0000000b00007302 */ /* 0x000ea20000000000 */
[----:B0-----:R-:W-:-:S04]  /*0430*/  FFMA R3, -R11, R10, 1 ;  /* 0x3f8000000b037423 */ /* 0x001fc8000000010a */
[----:B------:R-:W-:-:S04]  /*0440*/  FFMA R3, R10, R3, R10 ;  /* 0x000000030a037223 */ /* 0x000fc8000000000a */
[----:B------:R-:W-:-:S04]  /*0450*/  FFMA R10, R0, R3, RZ ;  /* 0x00000003000a7223 */ /* 0x000fc800000000ff */
[----:B------:R-:W-:-:S04]  /*0460*/  FFMA R12, -R11, R10, R0 ;  /* 0x0000000a0b0c7223 */ /* 0x000fc80000000100 */
[----:B------:R-:W-:Y:S01]  /*0470*/  FFMA R3, R3, R12, R10 ;  /* 0x0000000c03037223 */ /* 0x000fe2000000000a */
[----:B-12---:R-:W-:Y:S06]  /*0480*/  @!P0 BRA `(.L_x_3) ;  /* 0x00000000000c8947 */ /* 0x006fec0003800000 */
[----:B------:R-:W-:-:S07]  /*0490*/  MOV R8, 0x4b0 ;  /* 0x000004b000087802 */ /* 0x000fce0000000f00 */
[----:B------:R-:W-:Y:S05]  /*04a0*/  CALL.REL.NOINC `($__internal_1_$__cuda_sm3x_div_rn_noftz_f32_slowpath) ;  /* 0x0000000400d07944 */ /* 0x000fea0003c00000 */
[----:B------:R-:W-:-:S07]  /*04b0*/  IMAD.MOV.U32 R3, RZ, RZ, R0 ;  /* 0x000000ffff037224 */ /* 0x000fce00078e0000 */
.L_x_3:
[----:B------:R-:W-:Y:S05]  /*04c0*/  BSYNC.RECONVERGENT B0 ;  /* 0x0000000000007941 */ /* 0x000fea0003800200 */
.L_x_2:
[----:B------:R-:W0:Y:S02]  /*04d0*/  LDCU.64 UR6, c[0x0][0x380] ;  /* 0x00007000ff0677ac */ /* 0x000e240008000a00 */
[----:B0-----:R-:W-:-:S04]  /*04e0*/  LEA R8, P0, R4, UR6, 0x3 ;  /* 0x0000000604087c11 */ /* 0x001fc8000f8018ff */
[----:B------:R-:W-:Y:S02]  /*04f0*/  LEA.HI.X R9, R4, UR7, R2, 0x3, P0 ;  /* 0x0000000704097c11 */ /* 0x000fe400080f1c02 */
[----:B------:R-:W-:-:S04]  /*0500*/  LEA R4, P0, R6, R8, 0x3 ;  /* 0x0000000806047211 */ /* 0x000fc800078018ff */
[----:B------:R-:W-:Y:S02]  /*0510*/  LEA.HI.X R5, R6, R9, R7, 0x3, P0 ;  /* 0x0000000906057211 */ /* 0x000fe400000f1c07 */
[----:B------:R-:W2:Y:S04]  /*0520*/  LDG.E.64 R6, desc[UR4][R8.64] ;  /* 0x0000000408067981 */ /* 0x000ea8000c1e1b00 */
[----:B------:R-:W3:Y:S01]  /*0530*/  LDG.E.64 R10, desc[UR4][R4.64] ;  /* 0x00000004040a7981 */ /* 0x000ee2000c1e1b00 */
[----:B------:R-:W-:-:S04]  /*0540*/  FADD R12, R3, R3 ;  /* 0x00000003030c7221 */ /* 0x000fc80000000000 */
[----:B------:R-:W0:Y:S01]  /*0550*/  FRND R0, R12 ;  /* 0x0000000c00007307 */ /* 0x000e220000201000 */
[----:B------:R-:W-:Y:S02]  /*0560*/  HFMA2 R14, -RZ, RZ, 1.6015625, 24.28125 ;  /* 0x3e684e12ff0e7431 */ /* 0x000fe400000001ff */
[----:B------:R-:W-:-:S05]  /*0570*/  IMAD.MOV.U32 R2, RZ, RZ, 0x3f17acc9 ;  /* 0x3f17acc9ff027424 */ /* 0x000fca00078e00ff */
[----:B------:R-:W1:Y:S01]  /*0580*/  F2I.NTZ R13, R12 ;  /* 0x0000000c000d7305 */ /* 0x000e620000203100 */
[----:B0-----:R-:W-:-:S07]  /*0590*/  FFMA R0, R0, -0.5, R3 ;  /* 0xbf00000000007823 */ /* 0x001fce0000000003 */
[----:B------:R-:W0:Y:S01]  /*05a0*/  FRND.TRUNC R16, R3 ;  /* 0x0000000300107307 */ /* 0x000e22000020d000 */
[----:B------:R-:W-:-:S04]  /*05b0*/  FMUL R15, R0, R0 ;  /* 0x00000000000f7220 */ /* 0x000fc80000400000 */
[C---:B------:R-:W-:Y:S01]  /*05c0*/  FFMA R2, R15.reuse, -R2, 2.550144195556640625 ;  /* 0x402335900f027423 */ /* 0x040fe20000000802 */
[C---:B------:R-:W-:Y:S01]  /*05d0*/  FFMA R14, R15.reuse, R14, -1.334560394287109375 ;  /* 0xbfaad2e00f0e7423 */ /* 0x040fe2000000000e */
[----:B------:R-:W-:Y:S02]  /*05e0*/  FFMA R17, R0, R15, RZ ;  /* 0x0000000f00117223 */ /* 0x000fe400000000ff */
[C---:B------:R-:W-:Y:S01]  /*05f0*/  FFMA R2, R15.reuse, R2, -5.1677198410034179688 ;  /* 0xc0a55df60f027423 */ /* 0x040fe20000000002 */
[----:B------:R-:W-:Y:S01]  /*0600*/  FFMA R14, R15, R14, 4.0586924552917480469 ;  /* 0x4081e0cf0f0e7423 */ /* 0x000fe2000000000e */
[----:B-1----:R-:W-:Y:S02]  /*0610*/  VIADD R12, R13, 0x1 ;  /* 0x000000010d0c7836 */ /* 0x002fe40000000000 */
[----:B------:R-:W-:Y:S01]  /*0620*/  FFMA R17, R2, R17, RZ ;  /* 0x0000001102117223 */ /* 0x000fe200000000ff */
[----:B------:R-:W-:Y:S01]  /*0630*/  FFMA R14, R15, R14, -4.9348020553588867188 ;  /* 0xc09de9e60f0e7423 */ /* 0x000fe2000000000e */
[----:B0-----:R-:W-:-:S02]  /*0640*/  FSETP.NEU.AND P4, PT, R3, R16, PT ;  /* 0x000000100300720b */ /* 0x001fc40003f8d000 */
[----:B------:R-:W-:Y:S01]  /*0650*/  LOP3.LUT R2, R13, 0x1, RZ, 0xc0, !PT ;  /* 0x000000010d027812 */ /* 0x000fe200078ec0ff */
[----:B------:R-:W-:Y:S01]  /*0660*/  FFMA R17, R0, 3.1415927410125732422, R17 ;  /* 0x40490fdb00117823 */ /* 0x000fe20000000011 */
[----:B------:R-:W-:Y:S01]  /*0670*/  FFMA R14, R15, R14, 1 ;  /* 0x3f8000000f0e7423 */ /* 0x000fe2000000000e */
[----:B------:R-:W-:Y:S02]  /*0680*/  LOP3.LUT P3, RZ, R12, 0x2, RZ, 0xc0, !PT ;  /* 0x000000020cff7812 */ /* 0x000fe4000786c0ff */
[----:B------:R-:W-:Y:S02]  /*0690*/  ISETP.NE.U32.AND P1, PT, R2, 0x1, PT ;  /* 0x000000010200780c */ /* 0x000fe40003f25070 */
[----:B------:R-:W-:Y:S02]  /*06a0*/  FSETP.GT.AND P0, PT, |R3|, 16777216, PT ;  /* 0x4b8000000300780b */ /* 0x000fe40003f04200 */
[----:B------:R-:W-:Y:S02]  /*06b0*/  LOP3.LUT P2, RZ, R13, 0x2, RZ, 0xc0, !PT ;  /* 0x000000020dff7812 */ /* 0x000fe4000784c0ff */
[----:B------:R-:W-:-:S02]  /*06c0*/  FSEL R0, R14, R17, !P1 ;  /* 0x000000110e007208 */ /* 0x000fc40004800000 */
[----:B------:R-:W-:Y:S02]  /*06d0*/  FSEL R14, R17, R14, !P1 ;  /* 0x0000000e110e7208 */ /* 0x000fe40004800000 */
[----:B------:R-:W-:Y:S01]  /*06e0*/  FSEL R0, R0, -R0, !P2 ;  /* 0x8000000000007208 */ /* 0x000fe20005000000 */
[----:B------:R-:W-:Y:S02]  /*06f0*/  @!P4 FMUL R0, RZ, R3 ;  /* 0x00000003ff00c220 */ /* 0x000fe40000400000 */
[----:B------:R-:W-:Y:S02]  /*0700*/  @P3 FADD R14, RZ, -R14 ;  /* 0x8000000eff0e3221 */ /* 0x000fe40000000000 */
[C---:B------:R-:W-:Y:S01]  /*0710*/  @P0 FADD R14, R0.reuse, 1 ;  /* 0x3f800000000e0421 */ /* 0x040fe20000000000 */
[C---:B---3--:R-:W-:Y:S01]  /*0720*/  FMUL R13, R0.reuse, R10 ;  /* 0x0000000a000d7220 */ /* 0x048fe20000400000 */
[----:B------:R-:W-:-:S03]  /*0730*/  FMUL R3, R0, R11 ;  /* 0x0000000b00037220 */ /* 0x000fc60000400000 */
[C---:B------:R-:W-:Y:S01]  /*0740*/  FFMA R0, R14.reuse, R11, -R13 ;  /* 0x0000000b0e007223 */ /* 0x040fe2000000080d */
[----:B------:R-:W-:-:S03]  /*0750*/  FFMA R3, R14, R10, R3 ;  /* 0x0000000a0e037223 */ /* 0x000fc60000000003 */
[C-C-:B--2---:R-:W-:Y:S01]  /*0760*/  FADD R11, R7.reuse, R0.reuse ;  /* 0x00000000070b7221 */ /* 0x144fe20000000000 */
[C-C-:B------:R-:W-:Y:S01]  /*0770*/  FADD R10, R6.reuse, R3.reuse ;  /* 0x00000003060a7221 */ /* 0x140fe20000000000 */
[----:B------:R-:W-:Y:S01]  /*0780*/  FADD R7, R7, -R0 ;  /* 0x8000000007077221 */ /* 0x000fe20000000000 */
[----:B------:R-:W-:-:S03]  /*0790*/  FADD R6, R6, -R3 ;  /* 0x8000000306067221 */ /* 0x000fc60000000000 */
[----:B------:R-:W-:Y:S04]  /*07a0*/  STG.E.64 desc[UR4][R8.64], R10 ;  /* 0x0000000a08007986 */ /* 0x000fe8000c101b04 */
[----:B------:R-:W-:Y:S01]  /*07b0*/  STG.E.64 desc[UR4][R4.64], R6 ;  /* 0x0000000604007986 */ /* 0x000fe2000c101b04 */
[----:B------:R-:W-:Y:S05]  /*07c0*/  EXIT ;  /* 0x000000000000794d */ /* 0x000fea0003800000 */
        .weak           $__internal_0_$__cuda_sm20_div_u64
        .type           $__internal_0_$__cuda_sm20_div_u64,@function
        .size           $__internal_0_$__cuda_sm20_div_u64,($__internal_1_$__cuda_sm3x_div_rn_noftz_f32_slowpath - $__internal_0_$__cuda_sm20_div_u64)
$__internal_0_$__cuda_sm20_div_u64:
[----:B------:R-:W0:Y:S08]  /*07d0*/  I2F.U64.RP R10, R6 ;  /* 0x00000006000a7312 */ /* 0x000e300000309000 */
[----:B0-----:R-:W0:Y:S02]  /*07e0*/  MUFU.RCP R10, R10 ;  /* 0x0000000a000a7308 */ /* 0x001e240000001000 */
[----:B0-----:R-:W-:-:S06]  /*07f0*/  VIADD R4, R10, 0x1ffffffe ;  /* 0x1ffffffe0a047836 */ /* 0x001fcc0000000000 */
[----:B------:R-:W0:Y:S02]  /*0800*/  F2I.U64.TRUNC R4, R4 ;  /* 0x0000000400047311 */ /* 0x000e24000020d800 */
[----:B0-----:R-:W-:-:S04]  /*0810*/  IMAD.WIDE.U32 R8, R4, R6, RZ ;  /* 0x0000000604087225 */ /* 0x001fc800078e00ff */
[----:B------:R-:W-:Y:S01]  /*0820*/  IMAD R9, R4, R7, R9 ;  /* 0x0000000704097224 */ /* 0x000fe200078e0209 */
[----:B------:R-:W-:-:S03]  /*0830*/  IADD3 R11, P0, PT, RZ, -R8, RZ ;  /* 0x80000008ff0b7210 */ /* 0x000fc60007f1e0ff */
[----:B------:R-:W-:Y:S02]  /*0840*/  IMAD R9, R5, R6, R9 ;  /* 0x0000000605097224 */ /* 0x000fe400078e0209 */
[----:B------:R-:W-:-:S03]  /*0850*/  IMAD.HI.U32 R8, R4, R11, RZ ;  /* 0x0000000b04087227 */ /* 0x000fc600078e00ff */
[----:B------:R-:W-:Y:S01]  /*0860*/  IADD3.X R13, PT, PT, RZ, ~R9, RZ, P0, !PT ;  /* 0x80000009ff0d7210 */ /* 0x000fe200007fe4ff */
[----:B------:R-:W-:-:S04]  /*0870*/  IMAD.MOV.U32 R9, RZ, RZ, R4 ;  /* 0x000000ffff097224 */ /* 0x000fc800078e0004 */
[----:B------:R-:W-:-:S04]  /*0880*/  IMAD.WIDE.U32 R8, P0, R4, R13, R8 ;  /* 0x0000000d04087225 */ /* 0x000fc80007800008 */
[C---:B------:R-:W-:Y:S02]  /*0890*/  IMAD R15, R5.reuse, R13, RZ ;  /* 0x0000000d050f7224 */ /* 0x040fe400078e02ff */
[----:B------:R-:W-:-:S04]  /*08a0*/  IMAD.HI.U32 R8, P1, R5, R11, R8 ;  /* 0x0000000b05087227 */ /* 0x000fc80007820008 */
[----:B------:R-:W-:Y:S01]  /*08b0*/  IMAD.HI.U32 R13, R5, R13, RZ ;  /* 0x0000000d050d7227 */ /* 0x000fe200078e00ff */
[----:B------:R-:W-:-:S03]  /*08c0*/  IADD3 R9, P2, PT, R15, R8, RZ ;  /* 0x000000080f097210 */ /* 0x000fc60007f5e0ff */
[----:B------:R-:W-:Y:S02]  /*08d0*/  IMAD.X R8, R13, 0x1, R5, P0 ;  /* 0x000000010d087824 */ /* 0x000fe400000e0605 */
[----:B------:R-:W-:-:S03]  /*08e0*/  IMAD.WIDE.U32 R4, R9, R6, RZ ;  /* 0x0000000609047225 */ /* 0x000fc600078e00ff */
[----:B------:R-:W-:Y:S01]  /*08f0*/  IADD3.X R11, PT, PT, RZ, RZ, R8, P2, P1 ;  /* 0x000000ffff0b7210 */ /* 0x000fe200017e2408 */
[----:B------:R-:W-:Y:S01]  /*0900*/  IMAD R5, R9, R7, R5 ;  /* 0x0000000709057224 */ /* 0x000fe200078e0205 */
[----:B------:R-:W-:-:S03]  /*0910*/  IADD3 R13, P0, PT, RZ, -R4, RZ ;  /* 0x80000004ff0d7210 */ /* 0x000fc60007f1e0ff */
[----:B------:R-:W-:Y:S02]  /*0920*/  IMAD R5, R11, R6, R5 ;  /* 0x000000060b057224 */ /* 0x000fe400078e0205 */
[----:B------:R-:W-:-:S03]  /*0930*/  IMAD.HI.U32 R8, R9, R13, RZ ;  /* 0x0000000d09087227 */ /* 0x000fc600078e00ff */
[----:B------:R-:W-:Y:S01]  /*0940*/  IADD3.X R4, PT, PT, RZ, ~R5, RZ, P0, !PT ;  /* 0x80000005ff047210 */ /* 0x000fe200007fe4ff */
[----:B------:R-:W-:-:S04]  /*0950*/  IMAD.MOV.U32 R5, RZ, RZ, RZ ;  /* 0x000000ffff057224 */ /* 0x000fc800078e00ff */
[----:B------:R-:W-:-:S04]  /*0960*/  IMAD.WIDE.U32 R8, P0, R9, R4, R8 ;  /* 0x0000000409087225 */ /* 0x000fc80007800008 */
[C---:B------:R-:W-:Y:S02]  /*0970*/  IMAD R10, R11.reuse, R4, RZ ;  /* 0x000000040b0a7224 */ /* 0x040fe400078e02ff */
[----:B------:R-:W-:-:S04]  /*0980*/  IMAD.HI.U32 R9, P1, R11, R13, R8 ;  /* 0x0000000d0b097227 */ /* 0x000fc80007820008 */
[----:B------:R-:W-:Y:S01]  /*0990*/  IMAD.HI.U32 R8, R11, R4, RZ ;  /* 0x000000040b087227 */ /* 0x000fe200078e00ff */
[----:B------:R-:W-:-:S03]  /*09a0*/  IADD3 R9, P2, PT, R10, R9, RZ ;  /* 0x000000090a097210 */ /* 0x000fc60007f5e0ff */
[----:B------:R-:W-:Y:S02]  /*09b0*/  IMAD.X R11, R8, 0x1, R11, P0 ;  /* 0x00000001080b7824 */ /* 0x000fe400000e060b */
[----:B------:R-:W-:-:S03]  /*09c0*/  IMAD.HI.U32 R4, R9, R2, RZ ;  /* 0x0000000209047227 */ /* 0x000fc600078e00ff */
[----:B------:R-:W-:Y:S01]  /*09d0*/  IADD3.X R11, PT, PT, RZ, RZ, R11, P2, P1 ;  /* 0x000000ffff0b7210 */ /* 0x000fe200017e240b */
[----:B------:R-:W-:-:S04]  /*09e0*/  IMAD.WIDE.U32 R4, RZ, R9, R4 ;  /* 0x00000009ff047225 */ /* 0x000fc800078e0004 */
[----:B------:R-:W-:-:S05]  /*09f0*/  IMAD.HI.U32 R4, P0, R11, R2, R4 ;  /* 0x000000020b047227 */ /* 0x000fca0007800004 */
[----:B------:R-:W-:Y:S02]  /*0a00*/  IADD3 R9, P1, PT, RZ, R4, RZ ;  /* 0x00000004ff097210 */ /* 0x000fe40007f3e0ff */
[----:B------:R-:W-:-:S03]  /*0a10*/  IADD3.X R8, PT, PT, RZ, RZ, RZ, P0, !PT ;  /* 0x000000ffff087210 */ /* 0x000fc600007fe4ff */
[----:B------:R-:W-:-:S04]  /*0a20*/  IMAD.WIDE.U32 R4, R9, R6, RZ ;  /* 0x0000000609047225 */ /* 0x000fc800078e00ff */
[----:B------:R-:W-:Y:S01]  /*0a30*/  IMAD.X R11, RZ, RZ, R8, P1 ;  /* 0x000000ffff0b7224 */ /* 0x000fe200008e0608 */
[----:B------:R-:W-:Y:S01]  /*0a40*/  IADD3 R15, P1, PT, -R4, R2, RZ ;  /* 0x00000002040f7210 */ /* 0x000fe20007f3e1ff */
[C---:B------:R-:W-:Y:S01]  /*0a50*/  IMAD R5, R9.reuse, R7, R5 ;  /* 0x0000000709057224 */ /* 0x040fe200078e0205 */
[----:B------:R-:W-:Y:S02]  /*0a60*/  IADD3 R4, P2, PT, R9, 0x1, RZ ;  /* 0x0000000109047810 */ /* 0x000fe40007f5e0ff */
[-C--:B------:R-:W-:Y:S01]  /*0a70*/  ISETP.GE.U32.AND P0, PT, R15, R6.reuse, PT ;  /* 0x000000060f00720c */ /* 0x080fe20003f06070 */
[----:B------:R-:W-:Y:S02]  /*0a80*/  IMAD R5, R11, R6, R5 ;  /* 0x000000060b057224 */ /* 0x000fe400078e0205 */
[----:B------:R-:W-:Y:S02]  /*0a90*/  IMAD.X R8, RZ, RZ, R11, P2 ;  /* 0x000000ffff087224 */ /* 0x000fe400010e060b */
[----:B------:R-:W-:Y:S01]  /*0aa0*/  IMAD.X R12, RZ, RZ, ~R5, P1 ;  /* 0x000000ffff0c7224 */ /* 0x000fe200008e0e05 */
[----:B------:R-:W-:-:S04]  /*0ab0*/  IADD3 R13, P1, PT, -R6, R15, RZ ;  /* 0x0000000f060d7210 */ /* 0x000fc80007f3e1ff */
[----:B------:R-:W-:Y:S02]  /*0ac0*/  ISETP.GE.U32.AND.EX P0, PT, R12, R7, PT, P0 ;  /* 0x000000070c00720c */ /* 0x000fe40003f06100 */
[----:B------:R-:W-:Y:S02]  /*0ad0*/  IADD3.X R10, PT, PT, ~R7, R12, RZ, P1, !PT ;  /* 0x0000000c070a7210 */ /* 0x000fe40000ffe5ff */
[----:B------:R-:W-:Y:S02]  /*0ae0*/  SEL R5, R4, R9, P0 ;  /* 0x0000000904057207 */ /* 0x000fe40000000000 */
[----:B------:R-:W-:Y:S02]  /*0af0*/  SEL R13, R13, R15, P0 ;  /* 0x0000000f0d0d7207 */ /* 0x000fe40000000000 */
[----:B------:R-:W-:Y:S02]  /*0b00*/  SEL R4, R8, R11, P0 ;  /* 0x0000000b08047207 */ /* 0x000fe40000000000 */
[----:B------:R-:W-:-:S02]  /*0b10*/  IADD3 R8, P2, PT, R5, 0x1, RZ ;  /* 0x0000000105087810 */ /* 0x000fc40007f5e0ff */
[----:B------:R-:W-:Y:S02]  /*0b20*/  SEL R10, R10, R12, P0 ;  /* 0x0000000c0a0a7207 */ /* 0x000fe40000000000 */
[----:B------:R-:W-:Y:S01]  /*0b30*/  ISETP.GE.U32.AND P0, PT, R13, R6, PT ;  /* 0x000000060d00720c */ /* 0x000fe20003f06070 */
[----:B------:R-:W-:Y:S01]  /*0b40*/  IMAD.X R9, RZ, RZ, R4, P2 ;  /* 0x000000ffff097224 */ /* 0x000fe200010e0604 */
[----:B------:R-:W-:Y:S02]  /*0b50*/  ISETP.NE.U32.AND P1, PT, R6, RZ, PT ;  /* 0x000000ff0600720c */ /* 0x000fe40003f25070 */
[----:B------:R-:W-:Y:S02]  /*0b60*/  ISETP.GE.U32.AND.EX P0, PT, R10, R7, PT, P0 ;  /* 0x000000070a00720c */ /* 0x000fe40003f06100 */
[----:B------:R-:W-:Y:S02]  /*0b70*/  ISETP.NE.AND.EX P1, PT, R7, RZ, PT, P1 ;  /* 0x000000ff0700720c */ /* 0x000fe40003f25310 */
[----:B------:R-:W-:Y:S01]  /*0b80*/  SEL R8, R8, R5, P0 ;  /* 0x0000000508087207 */ /* 0x000fe20000000000 */
[----:B------:R-:W-:Y:S01]  /*0b90*/  IMAD.MOV.U32 R5, RZ, RZ, 0x0 ;  /* 0x00000000ff057424 */ /* 0x000fe200078e00ff */
[----:B------:R-:W-:-:S02]  /*0ba0*/  SEL R9, R9, R4, P0 ;  /* 0x0000000409097207 */ /* 0x000fc40000000000 */
[----:B------:R-:W-:Y:S02]  /*0bb0*/  MOV R4, R0 ;  /* 0x0000000000047202 */ /* 0x000fe40000000f00 */
[----:B------:R-:W-:Y:S02]  /*0bc0*/  SEL R8, R8, 0xffffffff, P1 ;  /* 0xffffffff08087807 */ /* 0x000fe40000800000 */
[----:B------:R-:W-:Y:S01]  /*0bd0*/  SEL R9, R9, 0xffffffff, P1 ;  /* 0xffffffff09097807 */ /* 0x000fe20000800000 */
[----:B------:R-:W-:Y:S06]  /*0be0*/  RET.REL.NODEC R4 `(_Z16butterfly_kernelP6float2mm) ;  /* 0xfffffff404047950 */ /* 0x000fec0003c3ffff */
        .weak           $__internal_1_$__cuda_sm3x_div_rn_noftz_f32_slowpath
        .type           $__internal_1_$__cuda_sm3x_div_rn_noftz_f32_slowpath,@function
        .size           $__internal_1_$__cuda_sm3x_div_rn_noftz_f32_slowpath,(.L_x_18 - $__internal_1_$__cuda_sm3x_div_rn_noftz_f32_slowpath)
$__internal_1_$__cuda_sm3x_div_rn_noftz_f32_slowpath:
[----:B------:R-:W-:Y:S01]  /*0bf0*/  SHF.R.U32.HI R10, RZ, 0x17, R11 ;  /* 0x00000017ff0a7819 */ /* 0x000fe2000001160b */
[----:B------:R-:W-:Y:S01]  /*0c00*/  BSSY.RECONVERGENT B1, `(.L_x_4) ;  /* 0x0000064000017945 */ /* 0x000fe20003800200 */
[--C-:B------:R-:W-:Y:S01]  /*0c10*/  SHF.R.U32.HI R3, RZ, 0x17, R0.reuse ;  /* 0x00000017ff037819 */ /* 0x100fe20000011600 */
[----:B------:R-:W-:Y:S01]  /*0c20*/  IMAD.MOV.U32 R12, RZ, RZ, R0 ;  /* 0x000000ffff0c7224 */ /* 0x000fe200078e0000 */
[----:B------:R-:W-:Y:S02]  /*0c30*/  LOP3.LUT R10, R10, 0xff, RZ, 0xc0, !PT ;  /* 0x000000ff0a0a7812 */ /* 0x000fe400078ec0ff */
[----:B------:R-:W-:-:S03]  /*0c40*/  LOP3.LUT R14, R3, 0xff, RZ, 0xc0, !PT ;  /* 0x000000ff030e7812 */ /* 0x000fc600078ec0ff */
[----:B------:R-:W-:Y:S01]  /*0c50*/  VIADD R13, R10, 0xffffffff ;  /* 0xffffffff0a0d7836 */ /* 0x000fe20000000000 */
[----:B------:R-:W-:-:S04]  /*0c60*/  IADD3 R15, PT, PT, R14, -0x1, RZ ;  /* 0xffffffff0e0f7810 */ /* 0x000fc80007ffe0ff */
[----:B------:R-:W-:-:S04]  /*0c70*/  ISETP.GT.U32.AND P0, PT, R13, 0xfd, PT ;  /* 0x000000fd0d00780c */ /* 0x000fc80003f04070 */
[----:B------:R-:W-:-:S13]  /*0c80*/  ISETP.GT.U32.OR P0, PT, R15, 0xfd, P0 ;  /* 0x000000fd0f00780c */ /* 0x000fda0000704470 */
[----:B------:R-:W-:Y:S01]  /*0c90*/  @!P0 IMAD.MOV.U32 R9, RZ, RZ, RZ ;  /* 0x000000ffff098224 */ /* 0x000fe200078e00ff */
[----:B------:R-:W-:Y:S06]  /*0ca0*/  @!P0 BRA `(.L_x_5) ;  /* 0x0000000000608947 */ /* 0x000fec0003800000 */
[----:B------:R-:W-:Y:S02]  /*0cb0*/  FSETP.GTU.FTZ.AND P0, PT, |R0|, +INF , PT ;  /* 0x7f8000000000780b */ /* 0x000fe40003f1c200 */
[----:B------:R-:W-:Y:S02]  /*0cc0*/  FSETP.GTU.FTZ.AND P1, PT, |R11|, +INF , PT ;  /* 0x7f8000000b00780b */ /* 0x000fe40003f3c200 */
[----:B------:R-:W-:Y:S02]  /*0cd0*/  MOV R3, R11 ;  /* 0x0000000b00037202 */ /* 0x000fe40000000f00 */
[----:B------:R-:W-:-:S13]  /*0ce0*/  PLOP3.LUT P0, PT, P0, P1, PT, 0xf8, 0x8f ;  /* 0x00000000008f781c */ /* 0x000fda0000703f70 */
[----:B------:R-:W-:Y:S05]  /*0cf0*/  @P0 BRA `(.L_x_6) ;  /* 0x00000004004c0947 */ /* 0x000fea0003800000 */
[----:B------:R-:W-:-:S13]  /*0d00*/  LOP3.LUT P0, RZ, R11, 0x7fffffff, R12, 0xc8, !PT ;  /* 0x7fffffff0bff7812 */ /* 0x000fda000780c80c */
[----:B------:R-:W-:Y:S05]  /*0d10*/  @!P0 BRA `(.L_x_7) ;  /* 0x00000004003c8947 */ /* 0x000fea0003800000 */
[C---:B------:R-:W-:Y:S02]  /*0d20*/  FSETP.NEU.FTZ.AND P2, PT, |R0|.reuse, +INF , PT ;  /* 0x7f8000000000780b */ /* 0x040fe40003f5d200 */
[----:B------:R-:W-:Y:S02]  /*0d30*/  FSETP.NEU.FTZ.AND P1, PT, |R3|, +INF , PT ;  /* 0x7f8000000300780b */ /* 0x000fe40003f3d200 */
[----:B------:R-:W-:-:S11]  /*0d40*/  FSETP.NEU.FTZ.AND P0, PT, |R0|, +INF , PT ;  /* 0x7f8000000000780b */ /* 0x000fd60003f1d200 */
[----:B------:R-:W-:Y:S05]  /*0d50*/  @!P1 BRA !P2, `(.L_x_7) ;  /* 0x00000004002c9947 */ /* 0x000fea0005000000 */
[----:B------:R-:W-:-:S04]  /*0d60*/  LOP3.LUT P2, RZ, R12, 0x7fffffff, RZ, 0xc0, !PT ;  /* 0x7fffffff0cff7812 */ /* 0x000fc8000784c0ff */
[----:B------:R-:W-:-:S13]  /*0d70*/  PLOP3.LUT P1, PT, P1, P2, PT, 0x2f, 0xf2 ;  /* 0x0000000000f2781c */ /* 0x000fda0000f24577 */
[----:B------:R-:W-:Y:S05]  /*0d80*/  @P1 BRA `(.L_x_8) ;  /* 0x0000000400181947 */ /* 0x000fea0003800000 */
[----:B------:R-:W-:-:S04]  /*0d90*/  LOP3.LUT P1, RZ, R11, 0x7fffffff, RZ, 0xc0, !PT ;  /* 0x7fffffff0bff7812 */ /* 0x000fc8000782c0ff */
[----:B------:R-:W-:-:S13]  /*0da0*/  PLOP3.LUT P0, PT, P0, P1, PT, 0x2f, 0xf2 ;  /* 0x0000000000f2781c */ /* 0x000fda0000702577 */
[----:B------:R-:W-:Y:S05]  /*0db0*/  @P0 BRA `(.L_x_9) ;  /* 0x0000000400000947 */ /* 0x000fea0003800000 */
[----:B------:R-:W-:Y:S02]  /*0dc0*/  ISETP.GE.AND P0, PT, R15, RZ, PT ;  /* 0x000000ff0f00720c */ /* 0x000fe40003f06270 */
[----:B------:R-:W-:-:S11]  /*0dd0*/  ISETP.GE.AND P1, PT, R13, RZ, PT ;  /* 0x000000ff0d00720c */ /* 0x000fd60003f26270 */
[----:B------:R-:W-:Y:S02]  /*0de0*/  @P0 IMAD.MOV.U32 R9, RZ, RZ, RZ ;  /* 0x000000ffff090224 */ /* 0x000fe400078e00ff */
[----:B------:R-:W-:Y:S01]  /*0df0*/  @!P0 FFMA R12, R0, 1.84467440737095516160e+19, RZ ;  /* 0x5f800000000c8823 */ /* 0x000fe200000000ff */
[----:B------:R-:W-:Y:S02]  /*0e00*/  @!P0 IMAD.MOV.U32 R9, RZ, RZ, -0x40 ;  /* 0xffffffc0ff098424 */ /* 0x000fe400078e00ff */
[----:B------:R-:W-:-:S03]  /*0e10*/  @!P1 FFMA R11, R3, 1.84467440737095516160e+19, RZ ;  /* 0x5f800000030b9823 */ /* 0x000fc600000000ff */
[----:B------:R-:W-:-:S07]  /*0e20*/  @!P1 IADD3 R9, PT, PT, R9, 0x40, RZ ;  /* 0x0000004009099810 */ /* 0x000fce0007ffe0ff */
.L_x_5:
[----:B------:R-:W-:Y:S01]  /*0e30*/  LEA R0, R10, 0xc0800000, 0x17 ;  /* 0xc08000000a007811 */ /* 0x000fe200078eb8ff */
[----:B------:R-:W-:Y:S01]  /*0e40*/  VIADD R3, R14, 0xffffff81 ;  /* 0xffffff810e037836 */ /* 0x000fe20000000000 */
[----:B------:R-:W-:Y:S03]  /*0e50*/  BSSY.RECONVERGENT B2, `(.L_x_10) ;  /* 0x0000035000027945 */ /* 0x000fe60003800200 */
[----:B------:R-:W-:Y:S01]  /*0e60*/  IMAD.IADD R11, R11, 0x1, -R0 ;  /* 0x000000010b0b7824 */ /* 0x000fe200078e0a00 */
[C---:B------:R-:W-:Y:S01]  /*0e70*/  IADD3 R10, PT, PT, R3.reuse, 0x7f, -R10 ;  /* 0x0000007f030a7810 */ /* 0x040fe20007ffe80a */
[----:B------:R-:W-:Y:S02]  /*0e80*/  IMAD R0, R3, -0x800000, R12 ;  /* 0xff80000003007824 */ /* 0x000fe400078e020c */
[----:B------:R-:W0:Y:S01]  /*0e90*/  MUFU.RCP R13, R11 ;  /* 0x0000000b000d7308 */ /* 0x000e220000001000 */
[----:B------:R-:W-:Y:S01]  /*0ea0*/  FADD.FTZ R15, -R11, -RZ ;  /* 0x800000ff0b0f7221 */ /* 0x000fe20000010100 */
[----:B------:R-:W-:-:S03]  /*0eb0*/  IADD3 R10, PT, PT, R10, R9, RZ ;  /* 0x000000090a0a7210 */ /* 0x000fc60007ffe0ff */
[----:B0-----:R-:W-:-:S04]  /*0ec0*/  FFMA R14, R13, R15, 1 ;  /* 0x3f8000000d0e7423 */ /* 0x001fc8000000000f */
[----:B------:R-:W-:-:S04]  /*0ed0*/  FFMA R17, R13, R14, R13 ;  /* 0x0000000e0d117223 */ /* 0x000fc8000000000d */
[----:B------:R-:W-:-:S04]  /*0ee0*/  FFMA R12, R0, R17, RZ ;  /* 0x00000011000c7223 */ /* 0x000fc800000000ff */
[----:B------:R-:W-:-:S04]  /*0ef0*/  FFMA R13, R15, R12, R0 ;  /* 0x0000000c0f0d7223 */ /* 0x000fc80000000000 */
[----:B------:R-:W-:-:S04]  /*0f00*/  FFMA R12, R17, R13, R12 ;  /* 0x0000000d110c7223 */ /* 0x000fc8000000000c */
[----:B------:R-:W-:-:S04]  /*0f10*/  FFMA R15, R15, R12, R0 ;  /* 0x0000000c0f0f7223 */ /* 0x000fc80000000000 */
[----:B------:R-:W-:-:S05]  /*0f20*/  FFMA R0, R17, R15, R12 ;  /* 0x0000000f11007223 */ /* 0x000fca000000000c */
[----:B------:R-:W-:-:S04]  /*0f30*/  SHF.R.U32.HI R3, RZ, 0x17, R0 ;  /* 0x00000017ff037819 */ /* 0x000fc80000011600 */
[----:B------:R-:W-:-:S05]  /*0f40*/  LOP3.LUT R3, R3, 0xff, RZ, 0xc0, !PT ;  /* 0x000000ff03037812 */ /* 0x000fca00078ec0ff */
[----:B------:R-:W-:-:S04]  /*0f50*/  IMAD.IADD R11, R3, 0x1, R10 ;  /* 0x00000001030b7824 */ /* 0x000fc800078e020a */
[----:B------:R-:W-:-:S05]  /*0f60*/  VIADD R3, R11, 0xffffffff ;  /* 0xffffffff0b037836 */ /* 0x000fca0000000000 */
[----:B------:R-:W-:-:S13]  /*0f70*/  ISETP.GE.U32.AND P0, PT, R3, 0xfe, PT ;  /* 0x000000fe0300780c */ /* 0x000fda0003f06070 */
[----:B------:R-:W-:Y:S05]  /*0f80*/  @!P0 BRA `(.L_x_11) ;  /* 0x0000000000808947 */ /* 0x000fea0003800000 */
[----:B------:R-:W-:-:S13]  /*0f90*/  ISETP.GT.AND P0, PT, R11, 0xfe, PT ;  /* 0x000000fe0b00780c */ /* 0x000fda0003f04270 */
[----:B------:R-:W-:Y:S05]  /*0fa0*/  @P0 BRA `(.L_x_12) ;  /* 0x00000000006c0947 */ /* 0x000fea0003800000 */
[----:B------:R-:W-:-:S13]  /*0fb0*/  ISETP.GE.AND P0, PT, R11, 0x1, PT ;  /* 0x000000010b00780c */ /* 0x000fda0003f06270 */
[----:B------:R-:W-:Y:S05]  /*0fc0*/  @P0 BRA `(.L_x_13) ;  /* 0x0000000000740947 */ /* 0x000fea0003800000 */
[----:B------:R-:W-:Y:S02]  /*0fd0*/  ISETP.GE.AND P0, PT, R11, -0x18, PT ;  /* 0xffffffe80b00780c */ /* 0x000fe40003f06270 */
[----:B------:R-:W-:-:S11]  /*0fe0*/  LOP3.LUT R0, R0, 0x80000000, RZ, 0xc0, !PT ;  /* 0x8000000000007812 */ /* 0x000fd600078ec0ff */
[----:B------:R-:W-:Y:S05]  /*0ff0*/  @!P0 BRA `(.L_x_13) ;  /* 0x0000000000688947 */ /* 0x000fea0003800000 */
[CCC-:B------:R-:W-:Y:S01]  /*1000*/  FFMA.RZ R3, R17.reuse, R15.reuse, R12.reuse ;  /* 0x0000000f11037223 */ /* 0x1c0fe2000000c00c */
[-CC-:B------:R-:W-:Y:S01]  /*1010*/  FFMA.RM R10, R17, R15.reuse, R12.reuse ;  /* 0x0000000f110a7223 */ /* 0x180fe2000000400c */
[C---:B------:R-:W-:Y:S02]  /*1020*/  ISETP.NE.AND P2, PT, R11.reuse, RZ, PT ;  /* 0x000000ff0b00720c */ /* 0x040fe40003f45270 */
[----:B------:R-:W-:Y:S02]  /*1030*/  ISETP.NE.AND P1, PT, R11, RZ, PT ;  /* 0x000000ff0b00720c */ /* 0x000fe40003f25270 */
[----:B------:R-:W-:Y:S01]  /*1040*/  LOP3.LUT R9, R3, 0x7fffff, RZ, 0xc0, !PT ;  /* 0x007fffff03097812 */ /* 0x000fe200078ec0ff */
[----:B------:R-:W-:Y:S01]  /*1050*/  FFMA.RP R3, R17, R15, R12 ;  /* 0x0000000f11037223 */ /* 0x000fe2000000800c */
[----:B------:R-:W-:Y:S01]  /*1060*/  IADD3 R12, PT, PT, R11, 0x20, RZ ;  /* 0x000000200b0c7810 */ /* 0x000fe20007ffe0ff */
[----:B------:R-:W-:Y:S01]  /*1070*/  IMAD.MOV R11, RZ, RZ, -R11 ;  /* 0x000000ffff0b7224 */ /* 0x000fe200078e0a0b */
[----:B------:R-:W-:-:S02]  /*1080*/  LOP3.LUT R9, R9, 0x800000, RZ, 0xfc, !PT ;  /* 0x0080000009097812 */ /* 0x000fc400078efcff */
[----:B------:R-:W-:Y:S02]  /*1090*/  FSETP.NEU.FTZ.AND P0, PT, R3, R10, PT ;  /* 0x0000000a0300720b */ /* 0x000fe40003f1d000 */
[----:B------:R-:W-:Y:S02]  /*10a0*/  SHF.L.U32 R12, R9, R12, RZ ;  /* 0x0000000c090c7219 */ /* 0x000fe400000006ff */
[----:B------:R-:W-:Y:S02]  /*10b0*/  SEL R10, R11, RZ, P2 ;  /* 0x000000ff0b0a7207 */ /* 0x000fe40001000000 */
[----:B------:R-:W-:Y:S02]  /*10c0*/  ISETP.NE.AND P1, PT, R12, RZ, P1 ;  /* 0x000000ff0c00720c */ /* 0x000fe40000f25270 */
[----:B------:R-:W-:Y:S02]  /*10d0*/  SHF.R.U32.HI R10, RZ, R10, R9 ;  /* 0x0000000aff0a7219 */ /* 0x000fe40000011609 */
[----:B------:R-:W-:-:S02]  /*10e0*/  PLOP3.LUT P0, PT, P0, P1, PT, 0xf8, 0x8f ;  /* 0x00000000008f781c */ /* 0x000fc40000703f70 */
[----:B------:R-:W-:Y:S02]  /*10f0*/  SHF.R.U32.HI R12, RZ, 0x1, R10 ;  /* 0x00000001ff0c7819 */ /* 0x000fe4000001160a */
[----:B------:R-:W-:-:S04]  /*1100*/  SEL R3, RZ, 0x1, !P0 ;  /* 0x00000001ff037807 */ /* 0x000fc80004000000 */
[----:B------:R-:W-:-:S04]  /*1110*/  LOP3.LUT R3, R3, 0x1, R12, 0xf8, !PT ;  /* 0x0000000103037812 */ /* 0x000fc800078ef80c */
[----:B------:R-:W-:-:S04]  /*1120*/  LOP3.LUT R3, R3, R10, RZ, 0xc0, !PT ;  /* 0x0000000a03037212 */ /* 0x000fc800078ec0ff */
[----:B------:R-:W-:-:S04]  /*1130*/  IADD3 R3, PT, PT, R12, R3, RZ ;  /* 0x000000030c037210 */ /* 0x000fc80007ffe0ff */
[----:B------:R-:W-:Y:S01]  /*1140*/  LOP3.LUT R0, R3, R0, RZ, 0xfc, !PT ;  /* 0x0000000003007212 */ /* 0x000fe200078efcff */
[----:B------:R-:W-:Y:S06]  /*1150*/  BRA `(.L_x_13) ;  /* 0x0000000000107947 */ /* 0x000fec0003800000 */
.L_x_12:
[----:B------:R-:W-:-:S04]  /*1160*/  LOP3.LUT R0, R0, 0x80000000, RZ, 0xc0, !PT ;  /* 0x8000000000007812 */ /* 0x000fc800078ec0ff */
[----:B------:R-:W-:Y:S01]  /*1170*/  LOP3.LUT R0, R0, 0x7f800000, RZ, 0xfc, !PT ;  /* 0x7f80000000007812 */ /* 0x000fe200078efcff */
[----:B------:R-:W-:Y:S06]  /*1180*/  BRA `(.L_x_13) ;  /* 0x0000000000047947 */ /* 0x000fec0003800000 */
.L_x_11:
[----:B------:R-:W-:-:S07]  /*1190*/  IMAD R0, R10, 0x800000, R0 ;  /* 0x008000000a007824 */ /* 0x000fce00078e0200 */
.L_x_13:
[----:B------:R-:W-:Y:S05]  /*11a0*/  BSYNC.RECONVERGENT B2 ;  /* 0x0000000000027941 */ /* 0x000fea0003800200 */
.L_x_10:
[----:B------:R-:W-:Y:S05]  /*11b0*/  BRA `(.L_x_14) ;  /* 0x0000000000207947 */ /* 0x000fea0003800000 */
.L_x_9:
[----:B------:R-:W-:-:S04]  /*11c0*/  LOP3.LUT R0, R11, 0x80000000, R12, 0x48, !PT ;  /* 0x800000000b007812 */ /* 0x000fc800078e480c */
[----:B------:R-:W-:Y:S01]  /*11d0*/  LOP3.LUT R0, R0, 0x7f800000, RZ, 0xfc, !PT ;  /* 0x7f80000000007812 */ /* 0x000fe200078efcff */
[----:B------:R-:W-:Y:S06]  /*11e0*/  BRA `(.L_x_14) ;  /* 0x0000000000147947 */ /* 0x000fec0003800000 */
.L_x_8:
[----:B------:R-:W-:Y:S01]  /*11f0*/  LOP3.LUT R0, R11, 0x80000000, R12, 0x48, !PT ;  /* 0x800000000b007812 */ /* 0x000fe200078e480c */
[----:B------:R-:W-:Y:S06]  /*1200*/  BRA `(.L_x_14) ;  /* 0x00000000000c7947 */ /* 0x000fec0003800000 */
.L_x_7:
[----:B------:R-:W0:Y:S01]  /*1210*/  MUFU.RSQ R0, -QNAN ;  /* 0xffc0000000007908 */ /* 0x000e220000001400 */
[----:B------:R-:W-:Y:S05]  /*1220*/  BRA `(.L_x_14) ;  /* 0x0000000000047947 */ /* 0x000fea0003800000 */
.L_x_6:
[----:B------:R-:W-:-:S07]  /*1230*/  FADD.FTZ R0, R0, R3 ;  /* 0x0000000300007221 */ /* 0x000fce0000010000 */
.L_x_14:
[----:B------:R-:W-:Y:S05]  /*1240*/  BSYNC.RECONVERGENT B1 ;  /* 0x0000000000017941 */ /* 0x000fea0003800200 */
.L_x_4:
[----:B------:R-:W-:-:S04]  /*1250*/  HFMA2 R9, -RZ, RZ, 0, 0 ;  /* 0x00000000ff097431 */ /* 0x000fc800000001ff */
[----:B0-----:R-:W-:Y:S05]  /*1260*/  RET.REL.NODEC R8 `(_Z16butterfly_kernelP6float2mm) ;  /* 0xffffffec08647950 */ /* 0x001fea0003c3ffff */
.L_x_15:
[----:B------:R-:W-:-:S00]  /*1270*/  BRA `(.L_x_15) ;  /* 0xfffffffc00fc7947 */ /* 0x000fc0000383ffff */
[----:B------:R-:W-:-:S00]  /*1280*/  NOP ;  /* 0x0000000000007918 */ /* 0x000fc00000000000 */
[----:B------:R-:W-:-:S00]  /*1290*/  NOP ;  /* 0x0000000000007918 */ /* 0x000fc00000000000 */
[----:B------:R-:W-:-:S00]  /*12a0*/  NOP ;  /* 0x0000000000007918 */ /* 0x000fc00000000000 */
[----:B------:R-:W-:-:S00]  /*12b0*/  NOP ;  /* 0x0000000000007918 */ /* 0x000fc00000000000 */
[----:B------:R-:W-:-:S00]  /*12c0*/  NOP ;  /* 0x0000000000007918 */ /* 0x000fc00000000000 */
[----:B------:R-:W-:-:S00]  /*12d0*/  NOP ;  /* 0x0000000000007918 */ /* 0x000fc00000000000 */
[----:B------:R-:W-:-:S00]  /*12e0*/  NOP ;  /* 0x0000000000007918 */ /* 0x000fc00000000000 */
[----:B------:R-:W-:-:S00]  /*12f0*/  NOP ;  /* 0x0000000000007918 */ /* 0x000fc00000000000 */
.L_x_18:


//--------------------- .text._Z18bit_reverse_kernelP6float2mi --------------------------
	.section	.text._Z18bit_reverse_kernelP6float2mi,"ax",@progbits
	.align	128
        .global         _Z18bit_reverse_kernelP6float2mi
        .type           _Z18bit_reverse_kernelP6float2mi,@function
        .size           _Z18bit_reverse_kernelP6float2mi,(.L_x_20 - _Z18bit_reverse_kernelP6float2mi)
        .other          _Z18bit_reverse_kernelP6float2mi,@"STO_CUDA_ENTRY STV_DEFAULT"
_Z18bit_reverse_kernelP6float2mi:
.text._Z18bit_reverse_kernelP6float2mi:
[----:B------:R-:W-:Y:S01]  /*0000*/  LDC R1, c[0x0][0x37c] ;  /* 0x0000df00ff017b82 */ /* 0x000fe20000000800 */
[----:B------:R-:W0:Y:S07]  /*0010*/  S2R R3, SR_TID.X ;  /* 0x0000000000037919 */ /* 0x000e2e0000002100 */
[----:B------:R-:W0:Y:S01]  /*0020*/  S2UR UR4, SR_CTAID.X ;  /* 0x00000000000479c3 */ /* 0x000e220000002500 */
[----:B------:R-:W1:Y:S07]  /*0030*/  LDCU.64 UR6, c[0x0][0x388] ;  /* 0x00007100ff0677ac */ /* 0x000e6e0008000a00 */
[----:B------:R-:W0:Y:S02]  /*0040*/  LDC R0, c[0x0][0x360] ;  /* 0x0000d800ff007b82 */ /* 0x000e240000000800 */
[----:B0-----:R-:W-:-:S05]  /*0050*/  IMAD R0, R0, UR4, R3 ;  /* 0x0000000400007c24 */ /* 0x001fca000f8e0203 */
[----:B-1----:R-:W-:-:S04]  /*0060*/  ISETP.GE.U32.AND P0, PT, R0, UR6, PT ;  /* 0x0000000600007c0c */ /* 0x002fc8000bf06070 */
[----:B------:R-:W-:-:S13]  /*0070*/  ISETP.GE.U32.AND.EX P0, PT, RZ, UR7, PT, P0 ;  /* 0x00000007ff007c0c */ /* 0x000fda000bf06100 */
[----:B------:R-:W-:Y:S05]  /*0080*/  @P0 EXIT ;  /* 0x000000000000094d */ /* 0x000fea0003800000 */
[----:B------:R-:W0:Y:S01]  /*0090*/  LDC R5, c[0x0][0x390] ;  /* 0x0000e400ff057b82 */ /* 0x000e220000000800 */
[----:B------:R-:W1:Y:S01]  /*00a0*/  BREV R2, R0 ;  /* 0x0000000000027301 */ /* 0x000e620000000000 */
[C---:B0-----:R-:W-:Y:S02]  /*00b0*/  ISETP.GT.AND P0, PT, R5.reuse, 0x20, PT ;  /* 0x000000200500780c */ /* 0x041fe40003f04270 */
[----:B------:R-:W-:-:S11]  /*00c0*/  IADD3 R3, PT, PT, -R5, 0x20, RZ ;  /* 0x0000002005037810 */ /* 0x000fd60007ffe1ff */
[----:B------:R-:W-:Y:S01]  /*00d0*/  @P0 IADD3 R5, PT, PT, -R5, 0x40, RZ ;  /* 0x0000004005050810 */ /* 0x000fe20007ffe1ff */
[----:B------:R-:W-:Y:S01]  /*00e0*/  @!P0 IMAD.MOV.U32 R6, RZ, RZ, RZ ;  /* 0x000000ffff068224 */ /* 0x000fe200078e00ff */
[--C-:B-1----:R-:W-:Y:S02]  /*00f0*/  @!P0 SHF.R.U32.HI R7, RZ, R3, R2.reuse ;  /* 0x00000003ff078219 */ /* 0x102fe40000011602 */
[-CC-:B------:R-:W-:Y:S02]  /*0100*/  @P0 SHF.R.U64 R7, RZ, R5.reuse, R2.reuse ;  /* 0x00000005ff070219 */ /* 0x180fe40000001202 */
[----:B------:R-:W-:Y:S02]  /*0110*/  @P0 SHF.R.U32.HI R6, RZ, R5, R2 ;  /* 0x00000005ff060219 */ /* 0x000fe40000011602 */
[----:B------:R-:W-:-:S04]  /*0120*/  ISETP.GT.U32.AND P0, PT, R7, R0, PT ;  /* 0x000000000700720c */ /* 0x000fc80003f04070 */
[----:B------:R-:W-:-:S13]  /*0130*/  ISETP.GT.U32.AND.EX P0, PT, R6, RZ, PT, P0 ;  /* 0x000000ff0600720c */ /* 0x000fda0003f04100 */
[----:B------:R-:W-:Y:S05]  /*0140*/  @!P0 EXIT ;  /* 0x000000000000894d */ /* 0x000fea0003800000 */
[----:B------:R-:W0:Y:S01]  /*0150*/  LDCU.64 UR6, c[0x0][0x380] ;  /* 0x00007000ff0677ac */ /* 0x000e220008000a00 */
[----:B------:R-:W1:Y:S01]  /*0160*/  LDCU.64 UR4, c[0x0][0x358] ;  /* 0x00006b00ff0477ac */ /* 0x000e620008000a00 */
[C---:B0-----:R-:W-:Y:S02]  /*0170*/  LEA R4, P1, R7.reuse, UR6, 0x3 ;  /* 0x0000000607047c11 */ /* 0x041fe4000f8218ff */
[C---:B------:R-:W-:Y:S02]  /*0180*/  LEA R2, P0, R0.reuse, UR6, 0x3 ;  /* 0x0000000600027c11 */ /* 0x040fe4000f8018ff */
[----:B------:R-:W-:Y:S02]  /*0190*/  LEA.HI.X R5, R7, UR7, R6, 0x3, P1 ;  /* 0x0000000707057c11 */ /* 0x000fe400088f1c06 */
[----:B------:R-:W-:-:S03]  /*01a0*/  LEA.HI.X R3, R0, UR7, RZ, 0x3, P0 ;  /* 0x0000000700037c11 */ /* 0x000fc600080f1cff */
[----:B-1----:R-:W2:Y:S04]  /*01b0*/  LDG.E.64 R8, desc[UR4][R4.64] ;  /* 0x0000000404087981 */ /* 0x002ea8000c1e1b00 */
[----:B------:R-:W3:Y:S04]  /*01c0*/  LDG.E.64 R6, desc[UR4][R2.64] ;  /* 0x0000000402067981 */ /* 0x000ee8000c1e1b00 */
[----:B--2---:R-:W-:Y:S04]  /*01d0*/  STG.E.64 desc[UR4][R2.64], R8 ;  /* 0x0000000802007986 */ /* 0x004fe8000c101b04 */
[----:B---3--:R-:W-:Y:S01]  /*01e0*/  STG.E.64 desc[UR4][R4.64], R6 ;  /* 0x0000000604007986 */ /* 0x008fe2000c101b04 */
[----:B------:R-:W-:Y:S05]  /*01f0*/  EXIT ;  /* 0x000000000000794d */ /* 0x000fea0003800000 */
.L_x_16:
        /* <DEDUP_REMOVED lines=16> */
.L_x_20:


//--------------------- .nv.shared.reserved.0     --------------------------
	.section	.nv.shared.reserved.0,"aw",@nobits
	.weak		__nv_reservedSMEM_offset_0_alias
	.size		__nv_reservedSMEM_offset_0_alias, 0, 64
	.other		__nv_reservedSMEM_offset_0_alias,@"STO_CUDA_RESERVED_SHARED STV_DEFAULT"
__nv_reservedSMEM_offset_0_alias:
	.zero		0
	.zero		64


//--------------------- .nv.constant0._Z16butterfly_kernelP6float2mm --------------------------
	.section	.nv.constant0._Z16butterfly_kernelP6float2mm,"a",@progbits
	.sectionflags	@""
	.align	4
.nv.constant0._Z16butterfly_kernelP6float2mm:
	.zero		920


//--------------------- .nv.constant0._Z18bit_reverse_kernelP6float2mi --------------------------
	.section	.nv.constant0._Z18bit_reverse_kernelP6float2mi,"a",@progbits
	.sectionflags	@""
	.align	4
.nv.constant0._Z18bit_reverse_kernelP6float2mi:
	.zero		916


//--------------------- SYMBOLS --------------------------

	.type		.nv.reservedSmem.offset0,@object
	.size		.nv.reservedSmem.offset0,0x4
